//
// Generated by NVIDIA NVVM Compiler
//
// Compiler Build ID: CL-36424714
// Cuda compilation tools, release 13.0, V13.0.88
// Based on NVVM 20.0.0
//

.version 9.0
.target sm_100
.address_size 64

	// .globl	_Z17conv1dTiledPaddedPiS_ii
.const .align 4 .b8 conv1d_padded_kernel[28];
.extern .shared .align 16 .b8 shmem[];

.visible .entry _Z17conv1dTiledPaddedPiS_ii(
	.param .u64 .ptr .align 1 _Z17conv1dTiledPaddedPiS_ii_param_0,
	.param .u64 .ptr .align 1 _Z17conv1dTiledPaddedPiS_ii_param_1,
	.param .u32 _Z17conv1dTiledPaddedPiS_ii_param_2,
	.param .u32 _Z17conv1dTiledPaddedPiS_ii_param_3
)
{
	.reg .pred 	%p<12>;
	.reg .b32 	%r<112>;
	.reg .b64 	%rd<25>;

	ld.param.u64 	%rd5, [_Z17conv1dTiledPaddedPiS_ii_param_0];
	ld.param.u64 	%rd4, [_Z17conv1dTiledPaddedPiS_ii_param_1];
	ld.param.u32 	%r31, [_Z17conv1dTiledPaddedPiS_ii_param_2];
	ld.param.u32 	%r32, [_Z17conv1dTiledPaddedPiS_ii_param_3];
	cvta.to.global.u64 	%rd1, %rd5;
	mov.u32 	%r33, %ctaid.x;
	mov.u32 	%r1, %ntid.x;
	mov.u32 	%r2, %tid.x;
	mad.lo.s32 	%r3, %r33, %r1, %r2;
	mul.wide.s32 	%rd6, %r3, 4;
	add.s64 	%rd7, %rd1, %rd6;
	ld.global.u32 	%r34, [%rd7];
	shl.b32 	%r35, %r2, 2;
	mov.u32 	%r36, shmem;
	add.s32 	%r4, %r36, %r35;
	st.shared.u32 	[%r4], %r34;
	add.s32 	%r37, %r32, -1;
	setp.ge.s32 	%p1, %r2, %r37;
	@%p1 bra 	$L__BB0_2;
	add.s32 	%r38, %r3, %r1;
	mul.wide.u32 	%rd8, %r38, 4;
	add.s64 	%rd9, %rd1, %rd8;
	ld.global.u32 	%r39, [%rd9];
	shl.b32 	%r40, %r1, 2;
	add.s32 	%r41, %r4, %r40;
	st.shared.u32 	[%r41], %r39;
$L__BB0_2:
	bar.sync 	0;
	setp.ge.s32 	%p2, %r3, %r31;
	@%p2 bra 	$L__BB0_16;
	setp.lt.s32 	%p3, %r32, 1;
	mov.b32 	%r111, 0;
	@%p3 bra 	$L__BB0_15;
	and.b32  	%r5, %r32, 7;
	setp.lt.u32 	%p4, %r32, 8;
	mov.b32 	%r106, 0;
	mov.u32 	%r111, %r106;
	@%p4 bra 	$L__BB0_7;
	and.b32  	%r106, %r32, 2147483640;
	neg.s32 	%r100, %r106;
	add.s32 	%r48, %r35, %r36;
	add.s32 	%r99, %r48, 16;
	mov.u64 	%rd11, conv1d_padded_kernel;
	add.s64 	%rd24, %rd11, 16;
	mov.b32 	%r111, 0;
$L__BB0_6:
	.pragma "nounroll";
	ld.shared.u32 	%r49, [%r99+-16];
	ld.const.u32 	%r50, [%rd24+-16];
	mad.lo.s32 	%r51, %r50, %r49, %r111;
	ld.shared.u32 	%r52, [%r99+-12];
	ld.const.u32 	%r53, [%rd24+-12];
	mad.lo.s32 	%r54, %r53, %r52, %r51;
	ld.shared.u32 	%r55, [%r99+-8];
	ld.const.u32 	%r56, [%rd24+-8];
	mad.lo.s32 	%r57, %r56, %r55, %r54;
	ld.shared.u32 	%r58, [%r99+-4];
	ld.const.u32 	%r59, [%rd24+-4];
	mad.lo.s32 	%r60, %r59, %r58, %r57;
	ld.shared.u32 	%r61, [%r99];
	ld.const.u32 	%r62, [%rd24];
	mad.lo.s32 	%r63, %r62, %r61, %r60;
	ld.shared.u32 	%r64, [%r99+4];
	ld.const.u32 	%r65, [%rd24+4];
	mad.lo.s32 	%r66, %r65, %r64, %r63;
	ld.shared.u32 	%r67, [%r99+8];
	ld.const.u32 	%r68, [%rd24+8];
	mad.lo.s32 	%r69, %r68, %r67, %r66;
	ld.shared.u32 	%r70, [%r99+12];
	ld.const.u32 	%r71, [%rd24+12];
	mad.lo.s32 	%r111, %r71, %r70, %r69;
	add.s64 	%rd24, %rd24, 32;
	add.s32 	%r100, %r100, 8;
	add.s32 	%r99, %r99, 32;
	setp.ne.s32 	%p5, %r100, 0;
	@%p5 bra 	$L__BB0_6;
$L__BB0_7:
	setp.eq.s32 	%p6, %r5, 0;
	@%p6 bra 	$L__BB0_15;
	and.b32  	%r18, %r32, 3;
	setp.lt.u32 	%p7, %r5, 4;
	@%p7 bra 	$L__BB0_10;
	shl.b32 	%r73, %r106, 2;
	add.s32 	%r74, %r4, %r73;
	ld.shared.u32 	%r75, [%r74];
	mul.wide.u32 	%rd12, %r106, 4;
	mov.u64 	%rd13, conv1d_padded_kernel;
	add.s64 	%rd14, %rd13, %rd12;
	ld.const.u32 	%r76, [%rd14];
	mad.lo.s32 	%r77, %r76, %r75, %r111;
	ld.shared.u32 	%r78, [%r74+4];
	ld.const.u32 	%r79, [%rd14+4];
	mad.lo.s32 	%r80, %r79, %r78, %r77;
	ld.shared.u32 	%r81, [%r74+8];
	ld.const.u32 	%r82, [%rd14+8];
	mad.lo.s32 	%r83, %r82, %r81, %r80;
	ld.shared.u32 	%r84, [%r74+12];
	ld.const.u32 	%r85, [%rd14+12];
	mad.lo.s32 	%r111, %r85, %r84, %r83;
	add.s32 	%r106, %r106, 4;
$L__BB0_10:
	setp.eq.s32 	%p8, %r18, 0;
	@%p8 bra 	$L__BB0_15;
	setp.eq.s32 	%p9, %r18, 1;
	@%p9 bra 	$L__BB0_13;
	shl.b32 	%r87, %r106, 2;
	add.s32 	%r88, %r4, %r87;
	ld.shared.u32 	%r89, [%r88];
	mul.wide.u32 	%rd15, %r106, 4;
	mov.u64 	%rd16, conv1d_padded_kernel;
	add.s64 	%rd17, %rd16, %rd15;
	ld.const.u32 	%r90, [%rd17];
	mad.lo.s32 	%r91, %r90, %r89, %r111;
	ld.shared.u32 	%r92, [%r88+4];
	ld.const.u32 	%r93, [%rd17+4];
	mad.lo.s32 	%r111, %r93, %r92, %r91;
	add.s32 	%r106, %r106, 2;
$L__BB0_13:
	and.b32  	%r94, %r32, 1;
	setp.eq.b32 	%p10, %r94, 1;
	not.pred 	%p11, %p10;
	@%p11 bra 	$L__BB0_15;
	shl.b32 	%r95, %r106, 2;
	add.s32 	%r96, %r4, %r95;
	ld.shared.u32 	%r97, [%r96];
	mul.wide.u32 	%rd18, %r106, 4;
	mov.u64 	%rd19, conv1d_padded_kernel;
	add.s64 	%rd20, %rd19, %rd18;
	ld.const.u32 	%r98, [%rd20];
	mad.lo.s32 	%r111, %r98, %r97, %r111;
$L__BB0_15:
	cvta.to.global.u64 	%rd21, %rd4;
	add.s64 	%rd23, %rd21, %rd6;
	st.global.u32 	[%rd23], %r111;
$L__BB0_16:
	ret;

}


// ===== COMPILED SASS (sm_100) =====

	.target	sm_100

	.elftype	@"ET_EXEC"


//--------------------- .note.nv.tkinfo           --------------------------
	.section	.note.nv.tkinfo,"",@"SHT_NOTE"
	.sectionflags	@"SHF_NOTE_NV_TKINFO"
	.tkinfo
        /*0018*/ 	.word	0x00000002
        /*0030*/ 	.string	""
        /*0030*/ 	.string	"ptxas"
        /*0030*/ 	.string	"Cuda compilation tools, release 13.0, V13.0.88"
        /*0030*/ 	.string	"Build cuda_13.0.r13.0/compiler.36424714_0"
        /*0030*/ 	.string	"-arch sm_100 -m 64 "



//--------------------- .note.nv.cuinfo           --------------------------
	.section	.note.nv.cuinfo,"",@"SHT_NOTE"
	.sectionflags	@"SHF_NOTE_NV_CUINFO"
        /*0018*/ 	.short	0x0002
        /*001a*/ 	.short	0x0064
        /*001c*/ 	.short	0x0082
	.zero		2


//--------------------- .nv.info                  --------------------------
	.section	.nv.info,"",@"SHT_CUDA_INFO"
	.align	4


	//----- nvinfo : EIATTR_REGCOUNT
	.align		4
        /*0000*/ 	.byte	0x04, 0x2f
        /*0002*/ 	.short	(.L_2 - .L_1)
	.align		4
.L_1:
        /*0004*/ 	.word	index@(_Z17conv1dTiledPaddedPiS_ii)
        /*0008*/ 	.word	0x00000018


	//----- nvinfo : EIATTR_FRAME_SIZE
	.align		4
.L_2:
        /*000c*/ 	.byte	0x04, 0x11
        /*000e*/ 	.short	(.L_4 - .L_3)
	.align		4
.L_3:
        /*0010*/ 	.word	index@(_Z17conv1dTiledPaddedPiS_ii)
        /*0014*/ 	.word	0x00000000


	//----- nvinfo : EIATTR_MIN_STACK_SIZE
	.align		4
.L_4:
        /*0018*/ 	.byte	0x04, 0x12
        /*001a*/ 	.short	(.L_6 - .L_5)
	.align		4
.L_5:
        /*001c*/ 	.word	index@(_Z17conv1dTiledPaddedPiS_ii)
        /*0020*/ 	.word	0x00000000
.L_6:


//--------------------- .nv.compat                --------------------------
	.section	.nv.compat,"",@"SHT_CUDA_COMPAT_INFO"
	.align	4
        /*0000*/ 	.byte	0x02, 0x09, 0x00, 0x00, 0x02, 0x02, 0x01, 0x00, 0x02, 0x05, 0x05, 0x00, 0x03, 0x07, 0x01, 0x01
        /*0010*/ 	.byte	0x02, 0x03, 0x00, 0x00, 0x02, 0x06, 0x01, 0x00, 0x04, 0x0b, 0x08, 0x00, 0x09, 0x00, 0x00, 0x00
        /*0020*/ 	.byte	0x00, 0x00, 0x00, 0x00


//--------------------- .nv.info._Z17conv1dTiledPaddedPiS_ii --------------------------
	.section	.nv.info._Z17conv1dTiledPaddedPiS_ii,"",@"SHT_CUDA_INFO"
	.sectionflags	@""
	.align	4


	//----- nvinfo : EIATTR_CUDA_API_VERSION
	.align		4
        /*0000*/ 	.byte	0x04, 0x37
        /*0002*/ 	.short	(.L_8 - .L_7)
.L_7:
        /*0004*/ 	.word	0x00000082


	//----- nvinfo : EIATTR_KPARAM_INFO
	.align		4
.L_8:
        /*0008*/ 	.byte	0x04, 0x17
        /*000a*/ 	.short	(.L_10 - .L_9)
.L_9:
        /*000c*/ 	.word	0x00000000
        /*0010*/ 	.short	0x0003
        /*0012*/ 	.short	0x0014
        /*0014*/ 	.byte	0x00, 0xf0, 0x11, 0x00


	//----- nvinfo : EIATTR_KPARAM_INFO
	.align		4
.L_10:
        /*0018*/ 	.byte	0x04, 0x17
        /*001a*/ 	.short	(.L_12 - .L_11)
.L_11:
        /*001c*/ 	.word	0x00000000
        /*0020*/ 	.short	0x0002
        /*0022*/ 	.short	0x0010
        /*0024*/ 	.byte	0x00, 0xf0, 0x11, 0x00


	//----- nvinfo : EIATTR_KPARAM_INFO
	.align		4
.L_12:
        /*0028*/ 	.byte	0x04, 0x17
        /*002a*/ 	.short	(.L_14 - .L_13)
.L_13:
        /*002c*/ 	.word	0x00000000
        /*0030*/ 	.short	0x0001
        /*0032*/ 	.short	0x0008
        /*0034*/ 	.byte	0x00, 0xf5, 0x21, 0x00


	//----- nvinfo : EIATTR_KPARAM_INFO
	.align		4
.L_14:
        /*0038*/ 	.byte	0x04, 0x17
        /*003a*/ 	.short	(.L_16 - .L_15)
.L_15:
        /*003c*/ 	.word	0x00000000
        /*0040*/ 	.short	0x0000
        /*0042*/ 	.short	0x0000
        /*0044*/ 	.byte	0x00, 0xf5, 0x21, 0x00


	//----- nvinfo : EIATTR_SPARSE_MMA_MASK
	.align		4
.L_16:
        /*0048*/ 	.byte	0x03, 0x50
        /*004a*/ 	.short	0x0000


	//----- nvinfo : EIATTR_MAXREG_COUNT
	.align		4
        /*004c*/ 	.byte	0x03, 0x1b
        /*004e*/ 	.short	0x00ff


	//----- nvinfo : EIATTR_NUM_BARRIERS
	.align		4
        /*0050*/ 	.byte	0x02, 0x4c
        /*0052*/ 	.byte	0x01
	.zero		1


	//----- nvinfo : EIATTR_MERCURY_ISA_VERSION
	.align		4
        /*0054*/ 	.byte	0x03, 0x5f
        /*0056*/ 	.short	0x0101


	//----- nvinfo : EIATTR_VRC_CTA_INIT_COUNT
	.align		4
        /*0058*/ 	.byte	0x02, 0x4a
	.zero		1
	.zero		1


	//----- nvinfo : EIATTR_EXIT_INSTR_OFFSETS
	.align		4
        /*005c*/ 	.byte	0x04, 0x1c
        /*005e*/ 	.short	(.L_18 - .L_17)


	//   ....[0]....
.L_17:
        /*0060*/ 	.word	0x00000190


	//   ....[1]....
        /*0064*/ 	.word	0x00000670


	//----- nvinfo : EIATTR_CBANK_PARAM_SIZE
	.align		4
.L_18:
        /*0068*/ 	.byte	0x03, 0x19
        /*006a*/ 	.short	0x0018


	//----- nvinfo : EIATTR_PARAM_CBANK
	.align		4
        /*006c*/ 	.byte	0x04, 0x0a
        /*006e*/ 	.short	(.L_20 - .L_19)
	.align		4
.L_19:
        /*0070*/ 	.word	index@(.nv.constant0._Z17conv1dTiledPaddedPiS_ii)
        /*0074*/ 	.short	0x0380
        /*0076*/ 	.short	0x0018


	//----- nvinfo : EIATTR_SW_WAR
	.align		4
.L_20:
        /*0078*/ 	.byte	0x04, 0x36
        /*007a*/ 	.short	(.L_22 - .L_21)
.L_21:
        /*007c*/ 	.word	0x00000008
.L_22:


//--------------------- .nv.callgraph             --------------------------
	.section	.nv.callgraph,"",@"SHT_CUDA_CALLGRAPH"
	.align	4
	.sectionentsize	8
	.align		4
        /*0000*/ 	.word	0x00000000
	.align		4
        /*0004*/ 	.word	0xffffffff
	.align		4
        /*0008*/ 	.word	0x00000000
	.align		4
        /*000c*/ 	.word	0xfffffffe
	.align		4
        /*0010*/ 	.word	0x00000000
	.align		4
        /*0014*/ 	.word	0xfffffffd
	.align		4
        /*0018*/ 	.word	0x00000000
	.align		4
        /*001c*/ 	.word	0xfffffffc


//--------------------- .nv.constant3             --------------------------
	.section	.nv.constant3,"a",@progbits
	.align	4
.nv.constant3:
	.type		conv1d_padded_kernel,@object
	.size		conv1d_padded_kernel,(.L_0 - conv1d_padded_kernel)
conv1d_padded_kernel:
	.zero		28
.L_0:


//--------------------- .text._Z17conv1dTiledPaddedPiS_ii --------------------------
	.section	.text._Z17conv1dTiledPaddedPiS_ii,"ax",@progbits
	.align	128
        .global         _Z17conv1dTiledPaddedPiS_ii
        .type           _Z17conv1dTiledPaddedPiS_ii,@function
        .size           _Z17conv1dTiledPaddedPiS_ii,(.L_x_6 - _Z17conv1dTiledPaddedPiS_ii)
        .other          _Z17conv1dTiledPaddedPiS_ii,@"STO_CUDA_ENTRY STV_DEFAULT"
_Z17conv1dTiledPaddedPiS_ii:
.text._Z17conv1dTiledPaddedPiS_ii:
[----:B------:R-:W-:Y:S01]  /*0000*/  LDC R1, c[0x0][0x37c] ;  /* 0x0000df00ff017b82 */ /* 0x000fe20000000800 */
[----:B------:R-:W0:Y:S07]  /*0010*/  S2R R8, SR_TID.X ;  /* 0x0000000000087919 */ /* 0x000e2e0000002100 */
[----:B------:R-:W1:Y:S01]  /*0020*/  LDC R2, c[0x0][0x394] ;  /* 0x0000e500ff027b82 */ /* 0x000e620000000800 */
[----:B------:R-:W2:Y:S01]  /*0030*/  LDCU.64 UR10, c[0x0][0x358] ;  /* 0x00006b00ff0a77ac */ /* 0x000ea20008000a00 */
[----:B------:R-:W3:Y:S06]  /*0040*/  LDCU UR6, c[0x0][0x390] ;  /* 0x00007200ff0677ac */ /* 0x000eec0008000800 */
[----:B------:R-:W4:Y:S08]  /*0050*/  S2UR UR4, SR_CTAID.X ;  /* 0x00000000000479c3 */ /* 0x000f300000002500 */
[----:B------:R-:W4:Y:S08]  /*0060*/  LDC R9, c[0x0][0x360] ;  /* 0x0000d800ff097b82 */ /* 0x000f300000000800 */
[----:B------:R-:W5:Y:S01]  /*0070*/  LDC.64 R6, c[0x0][0x380] ;  /* 0x0000e000ff067b82 */ /* 0x000f620000000a00 */
[----:B-1----:R-:W-:-:S04]  /*0080*/  IADD3 R0, PT, PT, R2, -0x1, RZ ;  /* 0xffffffff02007810 */ /* 0x002fc80007ffe0ff */
[----:B0-----:R-:W-:Y:S01]  /*0090*/  ISETP.GE.AND P0, PT, R8, R0, PT ;  /* 0x000000000800720c */ /* 0x001fe20003f06270 */
[----:B----4-:R-:W-:-:S12]  /*00a0*/  IMAD R0, R9, UR4, R8 ;  /* 0x0000000409007c24 */ /* 0x010fd8000f8e0208 */
[C---:B------:R-:W-:Y:S02]  /*00b0*/  @!P0 IMAD.IADD R3, R0.reuse, 0x1, R9 ;  /* 0x0000000100038824 */ /* 0x040fe400078e0209 */
[----:B-----5:R-:W-:-:S04]  /*00c0*/  IMAD.WIDE R4, R0, 0x4, R6 ;  /* 0x0000000400047825 */ /* 0x020fc800078e0206 */
[----:B------:R-:W-:Y:S02]  /*00d0*/  @!P0 IMAD.WIDE.U32 R6, R3, 0x4, R6 ;  /* 0x0000000403068825 */ /* 0x000fe400078e0006 */
[----:B--2---:R-:W2:Y:S04]  /*00e0*/  LDG.E R4, desc[UR10][R4.64] ;  /* 0x0000000a04047981 */ /* 0x004ea8000c1e1900 */
[----:B------:R-:W4:Y:S01]  /*00f0*/  @!P0 LDG.E R6, desc[UR10][R6.64] ;  /* 0x0000000a06068981 */ /* 0x000f22000c1e1900 */
[----:B------:R-:W0:Y:S01]  /*0100*/  S2UR UR5, SR_CgaCtaId ;  /* 0x00000000000579c3 */ /* 0x000e220000008800 */
[----:B------:R-:W-:Y:S01]  /*0110*/  UMOV UR4, 0x400 ;  /* 0x0000040000047882 */ /* 0x000fe20000000000 */
[----:B---3--:R-:W-:Y:S01]  /*0120*/  ISETP.GE.AND P1, PT, R0, UR6, PT ;  /* 0x0000000600007c0c */ /* 0x008fe2000bf26270 */
[----:B0-----:R-:W-:-:S06]  /*0130*/  ULEA UR4, UR5, UR4, 0x18 ;  /* 0x0000000405047291 */ /* 0x001fcc000f8ec0ff */
[----:B------:R-:W-:-:S04]  /*0140*/  LEA R3, R8, UR4, 0x2 ;  /* 0x0000000408037c11 */ /* 0x000fc8000f8e10ff */
[----:B------:R-:W-:Y:S01]  /*0150*/  @!P0 LEA R9, R9, R3, 0x2 ;  /* 0x0000000309098211 */ /* 0x000fe200078e10ff */
[----:B--2---:R0:W-:Y:S04]  /*0160*/  STS [R3], R4 ;  /* 0x0000000403007388 */ /* 0x0041e80000000800 */
[----:B----4-:R0:W-:Y:S01]  /*0170*/  @!P0 STS [R9], R6 ;  /* 0x0000000609008388 */ /* 0x0101e20000000800 */
[----:B------:R-:W-:Y:S06]  /*0180*/  BAR.SYNC.DEFER_BLOCKING 0x0 ;  /* 0x0000000000007b1d */ /* 0x000fec0000010000 */
[----:B------:R-:W-:Y:S05]  /*0190*/  @P1 EXIT ;  /* 0x000000000000194d */ /* 0x000fea0003800000 */
[----:B------:R-:W-:Y:S01]  /*01a0*/  ISETP.GE.AND P0, PT, R2, 0x1, PT ;  /* 0x000000010200780c */ /* 0x000fe20003f06270 */
[----:B------:R-:W-:-:S12]  /*01b0*/  IMAD.MOV.U32 R5, RZ, RZ, RZ ;  /* 0x000000ffff057224 */ /* 0x000fd800078e00ff */
[----:B------:R-:W-:Y:S05]  /*01c0*/  @!P0 BRA `(.L_x_0) ;  /* 0x00000004001c8947 */ /* 0x000fea0003800000 */
[C---:B------:R-:W-:Y:S02]  /*01d0*/  ISETP.GE.U32.AND P1, PT, R2.reuse, 0x8, PT ;  /* 0x000000080200780c */ /* 0x040fe40003f26070 */
[----:B0-----:R-:W-:Y:S02]  /*01e0*/  CS2R R4, SRZ ;  /* 0x0000000000047805 */ /* 0x001fe4000001ff00 */
[----:B------:R-:W-:-:S04]  /*01f0*/  LOP3.LUT R10, R2, 0x7, RZ, 0xc0, !PT ;  /* 0x00000007020a7812 */ /* 0x000fc800078ec0ff */
[----:B------:R-:W-:-:S05]  /*0200*/  ISETP.NE.AND P0, PT, R10, RZ, PT ;  /* 0x000000ff0a00720c */ /* 0x000fca0003f05270 */
[----:B------:R-:W-:Y:S08]  /*0210*/  @!P1 BRA `(.L_x_1) ;  /* 0x0000000000789947 */ /* 0x000ff00003800000 */
[----:B------:R-:W-:Y:S01]  /*0220*/  LOP3.LUT R4, R2, 0x7ffffff8, RZ, 0xc0, !PT ;  /* 0x7ffffff802047812 */ /* 0x000fe200078ec0ff */
[----:B------:R-:W-:Y:S01]  /*0230*/  IMAD.MOV.U32 R5, RZ, RZ, RZ ;  /* 0x000000ffff057224 */ /* 0x000fe200078e00ff */
[----:B------:R-:W-:Y:S01]  /*0240*/  IADD3 R7, PT, PT, R3, 0x10, RZ ;  /* 0x0000001003077810 */ /* 0x000fe20007ffe0ff */
[----:B------:R-:W-:Y:S01]  /*0250*/  UMOV UR12, 0x10 ;  /* 0x00000010000c7882 */ /* 0x000fe20000000000 */
[----:B------:R-:W-:-:S07]  /*0260*/  IADD3 R6, PT, PT, -R4, RZ, RZ ;  /* 0x000000ff04067210 */ /* 0x000fce0007ffe1ff */
.L_x_2:
[----:B------:R-:W0:Y:S01]  /*0270*/  LDS R8, [R7+-0x10] ;  /* 0xfffff00007087984 */ /* 0x000e220000000800 */
[----:B------:R-:W0:Y:S01]  /*0280*/  LDCU.64 UR4, c[0x3][UR12+-0x10] ;  /* 0x00fffe000c0477ac */ /* 0x000e220008000a00 */
[----:B------:R-:W-:Y:S02]  /*0290*/  VIADD R6, R6, 0x8 ;  /* 0x0000000806067836 */ /* 0x000fe40000000000 */
[----:B------:R-:W1:Y:S01]  /*02a0*/  LDS R9, [R7+-0xc] ;  /* 0xfffff40007097984 */ /* 0x000e620000000800 */
[----:B------:R-:W2:Y:S02]  /*02b0*/  LDCU.64 UR6, c[0x3][UR12+-0x8] ;  /* 0x00ffff000c0677ac */ /* 0x000ea40008000a00 */
[----:B------:R-:W-:Y:S01]  /*02c0*/  ISETP.NE.AND P1, PT, R6, RZ, PT ;  /* 0x000000ff0600720c */ /* 0x000fe20003f25270 */
[----:B------:R-:W2:Y:S01]  /*02d0*/  LDS R11, [R7+-0x8] ;  /* 0xfffff800070b7984 */ /* 0x000ea20000000800 */
[----:B------:R-:W3:Y:S03]  /*02e0*/  LDCU.64 UR8, c[0x3][UR12] ;  /* 0x00c000000c0877ac */ /* 0x000ee60008000a00 */
[----:B------:R-:W4:Y:S04]  /*02f0*/  LDS R13, [R7+-0x4] ;  /* 0xfffffc00070d7984 */ /* 0x000f280000000800 */
[----:B------:R-:W3:Y:S04]  /*0300*/  LDS R15, [R7] ;  /* 0x00000000070f7984 */ /* 0x000ee80000000800 */
[----:B------:R-:W5:Y:S04]  /*0310*/  LDS R17, [R7+0x4] ;  /* 0x0000040007117984 */ /* 0x000f680000000800 */
[----:B------:R-:W5:Y:S04]  /*0320*/  LDS R19, [R7+0x8] ;  /* 0x0000080007137984 */ /* 0x000f680000000800 */
[----:B------:R0:W5:Y:S02]  /*0330*/  LDS R21, [R7+0xc] ;  /* 0x00000c0007157984 */ /* 0x0001640000000800 */
[----:B0-----:R-:W-:Y:S01]  /*0340*/  IADD3 R7, PT, PT, R7, 0x20, RZ ;  /* 0x0000002007077810 */ /* 0x001fe20007ffe0ff */
[----:B------:R-:W-:-:S04]  /*0350*/  IMAD R8, R8, UR4, R5 ;  /* 0x0000000408087c24 */ /* 0x000fc8000f8e0205 */
[----:B-1----:R-:W-:Y:S01]  /*0360*/  IMAD R8, R9, UR5, R8 ;  /* 0x0000000509087c24 */ /* 0x002fe2000f8e0208 */
[----:B------:R-:W0:Y:S03]  /*0370*/  LDCU.64 UR4, c[0x3][UR12+0x8] ;  /* 0x00c001000c0477ac */ /* 0x000e260008000a00 */
[----:B--2---:R-:W-:Y:S01]  /*0380*/  IMAD R8, R11, UR6, R8 ;  /* 0x000000060b087c24 */ /* 0x004fe2000f8e0208 */
[----:B------:R-:W-:-:S03]  /*0390*/  UIADD3 UR12, UPT, UPT, UR12, 0x20, URZ ;  /* 0x000000200c0c7890 */ /* 0x000fc6000fffe0ff */
[----:B----4-:R-:W-:-:S04]  /*03a0*/  IMAD R8, R13, UR7, R8 ;  /* 0x000000070d087c24 */ /* 0x010fc8000f8e0208 */
[----:B---3--:R-:W-:-:S04]  /*03b0*/  IMAD R8, R15, UR8, R8 ;  /* 0x000000080f087c24 */ /* 0x008fc8000f8e0208 */
[----:B-----5:R-:W-:-:S04]  /*03c0*/  IMAD R8, R17, UR9, R8 ;  /* 0x0000000911087c24 */ /* 0x020fc8000f8e0208 */
[----:B0-----:R-:W-:-:S04]  /*03d0*/  IMAD R8, R19, UR4, R8 ;  /* 0x0000000413087c24 */ /* 0x001fc8000f8e0208 */
[----:B------:R-:W-:Y:S01]  /*03e0*/  IMAD R5, R21, UR5, R8 ;  /* 0x0000000515057c24 */ /* 0x000fe2000f8e0208 */
[----:B------:R-:W-:Y:S06]  /*03f0*/  @P1 BRA `(.L_x_2) ;  /* 0xfffffffc009c1947 */ /* 0x000fec000383ffff */
.L_x_1:
[----:B------:R-:W-:Y:S05]  /*0400*/  @!P0 BRA `(.L_x_0) ;  /* 0x00000000008c8947 */ /* 0x000fea0003800000 */
[----:B------:R-:W-:Y:S02]  /*0410*/  ISETP.GE.U32.AND P0, PT, R10, 0x4, PT ;  /* 0x000000040a00780c */ /* 0x000fe40003f06070 */
[----:B------:R-:W-:-:S04]  /*0420*/  LOP3.LUT R16, R2, 0x3, RZ, 0xc0, !PT ;  /* 0x0000000302107812 */ /* 0x000fc800078ec0ff */
[----:B------:R-:W-:-:S07]  /*0430*/  ISETP.NE.AND P1, PT, R16, RZ, PT ;  /* 0x000000ff1000720c */ /* 0x000fce0003f25270 */
[----:B------:R-:W-:Y:S06]  /*0440*/  @!P0 BRA `(.L_x_3) ;  /* 0x0000000000348947 */ /* 0x000fec0003800000 */
[C---:B------:R-:W-:Y:S01]  /*0450*/  IMAD R8, R4.reuse, 0x4, R3 ;  /* 0x0000000404087824 */ /* 0x040fe200078e0203 */
[C---:B------:R-:W-:Y:S01]  /*0460*/  SHF.L.U32 R10, R4.reuse, 0x2, RZ ;  /* 0x00000002040a7819 */ /* 0x040fe200000006ff */
[----:B------:R-:W-:-:S03]  /*0470*/  VIADD R4, R4, 0x4 ;  /* 0x0000000404047836 */ /* 0x000fc60000000000 */
[----:B------:R-:W0:Y:S01]  /*0480*/  LDS R9, [R8] ;  /* 0x0000000008097984 */ /* 0x000e220000000800 */
[----:B------:R-:W0:Y:S03]  /*0490*/  LDC.64 R12, c[0x3][R10] ;  /* 0x00c000000a0c7b82 */ /* 0x000e260000000a00 */
[----:B------:R-:W1:Y:S04]  /*04a0*/  LDS R11, [R8+0x4] ;  /* 0x00000400080b7984 */ /* 0x000e680000000800 */
[----:B------:R-:W2:Y:S01]  /*04b0*/  LDS R14, [R8+0x8] ;  /* 0x00000800080e7984 */ /* 0x000ea20000000800 */
[----:B------:R-:W2:Y:S03]  /*04c0*/  LDC.64 R6, c[0x3][R10+0x8] ;  /* 0x00c002000a067b82 */ /* 0x000ea60000000a00 */
[----:B------:R-:W3:Y:S01]  /*04d0*/  LDS R15, [R8+0xc] ;  /* 0x00000c00080f7984 */ /* 0x000ee20000000800 */
[----:B0-----:R-:W-:-:S04]  /*04e0*/  IMAD R12, R9, R12, R5 ;  /* 0x0000000c090c7224 */ /* 0x001fc800078e0205 */
[----:B-1----:R-:W-:-:S04]  /*04f0*/  IMAD R11, R11, R13, R12 ;  /* 0x0000000d0b0b7224 */ /* 0x002fc800078e020c */
[----:B--2---:R-:W-:-:S04]  /*0500*/  IMAD R6, R14, R6, R11 ;  /* 0x000000060e067224 */ /* 0x004fc800078e020b */
[----:B---3--:R-:W-:-:S07]  /*0510*/  IMAD R5, R15, R7, R6 ;  /* 0x000000070f057224 */ /* 0x008fce00078e0206 */
.L_x_3:
[----:B------:R-:W-:Y:S05]  /*0520*/  @!P1 BRA `(.L_x_0) ;  /* 0x0000000000449947 */ /* 0x000fea0003800000 */
[----:B------:R-:W-:Y:S02]  /*0530*/  ISETP.NE.AND P0, PT, R16, 0x1, PT ;  /* 0x000000011000780c */ /* 0x000fe40003f05270 */
[----:B------:R-:W-:-:S04]  /*0540*/  LOP3.LUT R2, R2, 0x1, RZ, 0xc0, !PT ;  /* 0x0000000102027812 */ /* 0x000fc800078ec0ff */
[----:B------:R-:W-:-:S07]  /*0550*/  ISETP.NE.U32.AND P1, PT, R2, 0x1, PT ;  /* 0x000000010200780c */ /* 0x000fce0003f25070 */
[----:B------:R-:W-:Y:S06]  /*0560*/  @!P0 BRA `(.L_x_4) ;  /* 0x0000000000208947 */ /* 0x000fec0003800000 */
[C---:B------:R-:W-:Y:S02]  /*0570*/  LEA R2, R4.reuse, R3, 0x2 ;  /* 0x0000000304027211 */ /* 0x040fe400078e10ff */
[C---:B------:R-:W-:Y:S01]  /*0580*/  SHF.L.U32 R7, R4.reuse, 0x2, RZ ;  /* 0x0000000204077819 */ /* 0x040fe200000006ff */
[----:B------:R-:W-:Y:S02]  /*0590*/  VIADD R4, R4, 0x2 ;  /* 0x0000000204047836 */ /* 0x000fe40000000000 */
[----:B------:R-:W0:Y:S01]  /*05a0*/  LDS R6, [R2] ;  /* 0x0000000002067984 */ /* 0x000e220000000800 */
[----:B------:R-:W0:Y:S03]  /*05b0*/  LDC.64 R8, c[0x3][R7] ;  /* 0x00c0000007087b82 */ /* 0x000e260000000a00 */
[----:B------:R-:W1:Y:S01]  /*05c0*/  LDS R10, [R2+0x4] ;  /* 0x00000400020a7984 */ /* 0x000e620000000800 */
[----:B0-----:R-:W-:-:S04]  /*05d0*/  IMAD R6, R6, R8, R5 ;  /* 0x0000000806067224 */ /* 0x001fc800078e0205 */
[----:B-1----:R-:W-:-:S07]  /*05e0*/  IMAD R5, R10, R9, R6 ;  /* 0x000000090a057224 */ /* 0x002fce00078e0206 */
.L_x_4:
[C---:B------:R-:W-:Y:S02]  /*05f0*/  @!P1 LEA R3, R4.reuse, R3, 0x2 ;  /* 0x0000000304039211 */ /* 0x040fe400078e10ff */
[----:B------:R-:W-:-:S03]  /*0600*/  @!P1 SHF.L.U32 R4, R4, 0x2, RZ ;  /* 0x0000000204049819 */ /* 0x000fc600000006ff */
[----:B------:R-:W0:Y:S03]  /*0610*/  @!P1 LDS R2, [R3] ;  /* 0x0000000003029984 */ /* 0x000e260000000800 */
[----:B------:R-:W0:Y:S02]  /*0620*/  @!P1 LDC R4, c[0x3][R4] ;  /* 0x00c0000004049b82 */ /* 0x000e240000000800 */
[----:B0-----:R-:W-:-:S07]  /*0630*/  @!P1 IMAD R5, R2, R4, R5 ;  /* 0x0000000402059224 */ /* 0x001fce00078e0205 */
.L_x_0:
[----:B0-----:R-:W0:Y:S02]  /*0640*/  LDC.64 R2, c[0x0][0x388] ;  /* 0x0000e200ff027b82 */ /* 0x001e240000000a00 */
[----:B0-----:R-:W-:-:S05]  /*0650*/  IMAD.WIDE R2, R0, 0x4, R2 ;  /* 0x0000000400027825 */ /* 0x001fca00078e0202 */
[----:B------:R-:W-:Y:S01]  /*0660*/  STG.E desc[UR10][R2.64], R5 ;  /* 0x0000000502007986 */ /* 0x000fe2000c10190a */
[----:B------:R-:W-:Y:S05]  /*0670*/  EXIT ;  /* 0x000000000000794d */ /* 0x000fea0003800000 */
.L_x_5:
[----:B------:R-:W-:-:S00]  /*0680*/  BRA `(.L_x_5) ;  /* 0xfffffffc00fc7947 */ /* 0x000fc0000383ffff */
[----:B------:R-:W-:-:S00]  /*0690*/  NOP ;  /* 0x0000000000007918 */ /* 0x000fc00000000000 */
        /* <DEDUP_REMOVED lines=14> */
.L_x_6:


//--------------------- .nv.shared._Z17conv1dTiledPaddedPiS_ii --------------------------
	.section	.nv.shared._Z17conv1dTiledPaddedPiS_ii,"aw",@nobits
	.sectionflags	@""
	.align	16
	.zero		1024


//--------------------- .nv.shared.reserved.0     --------------------------
	.section	.nv.shared.reserved.0,"aw",@nobits
	.weak		__nv_reservedSMEM_offset_0_alias
	.size		__nv_reservedSMEM_offset_0_alias, 0, 64
	.other		__nv_reservedSMEM_offset_0_alias,@"STO_CUDA_RESERVED_SHARED STV_DEFAULT"
__nv_reservedSMEM_offset_0_alias:
	.zero		0
	.zero		64


//--------------------- .nv.constant0._Z17conv1dTiledPaddedPiS_ii --------------------------
	.section	.nv.constant0._Z17conv1dTiledPaddedPiS_ii,"a",@progbits
	.sectionflags	@""
	.align	4
.nv.constant0._Z17conv1dTiledPaddedPiS_ii:
	.zero		920


//--------------------- SYMBOLS --------------------------

	.type		.nv.reservedSmem.offset0,@object
	.size		.nv.reservedSmem.offset0,0x4
	.type		.nv.reservedSmem.cap,@object
	.size		.nv.reservedSmem.cap,0x4
